	.headerflags	@"EF_CUDA_TEXMODE_UNIFIED EF_CUDA_64BIT_ADDRESS EF_CUDA_ACCELERATORS EF_CUDA_SM90 EF_CUDA_VIRTUAL_SM(EF_CUDA_SM90)"
	.elftype	@"ET_EXEC"


//--------------------- .nv.info                  --------------------------
	.section	.nv.info,"",@"SHT_CUDA_INFO"
	.align	4


	//----- nvinfo : EIATTR_REGCOUNT
	.align		4
        /*0000*/ 	.byte	0x04, 0x2f
        /*0002*/ 	.short	(.L_3 - .L_2)
	.align		4
.L_2:
        /*0004*/ 	.word	index@(triton_per_fused_div_linalg_vector_norm_0)
        /*0008*/ 	.word	0x0000000e


	//----- nvinfo : EIATTR_MIN_STACK_SIZE
	.align		4
.L_3:
        /*000c*/ 	.byte	0x04, 0x12
        /*000e*/ 	.short	(.L_5 - .L_4)
	.align		4
.L_4:
        /*0010*/ 	.word	index@(triton_per_fused_div_linalg_vector_norm_0)
        /*0014*/ 	.word	0x00000000


	//----- nvinfo : EIATTR_FRAME_SIZE
	.align		4
.L_5:
        /*0018*/ 	.byte	0x04, 0x11
        /*001a*/ 	.short	(.L_7 - .L_6)
	.align		4
.L_6:
        /*001c*/ 	.word	index@(triton_per_fused_div_linalg_vector_norm_0)
        /*0020*/ 	.word	0x00000000


	//----- nvinfo : EIATTR_MIN_STACK_SIZE
	.align		4
.L_7:
        /*0024*/ 	.byte	0x04, 0x12
        /*0026*/ 	.short	(.L_9 - .L_8)
	.align		4
.L_8:
        /*0028*/ 	.word	index@(triton_per_fused_div_linalg_vector_norm_0)
        /*002c*/ 	.word	0x00000000
.L_9:


//--------------------- .nv.info.triton_per_fused_div_linalg_vector_norm_0 --------------------------
	.section	.nv.info.triton_per_fused_div_linalg_vector_norm_0,"",@"SHT_CUDA_INFO"
	.sectionflags	@""
	.align	4


	//----- nvinfo : EIATTR_CUDA_API_VERSION
	.align		4
        /*0000*/ 	.byte	0x04, 0x37
        /*0002*/ 	.short	(.L_11 - .L_10)
.L_10:
        /*0004*/ 	.word	0x0000007c


	//----- nvinfo : EIATTR_KPARAM_INFO
	.align		4
.L_11:
        /*0008*/ 	.byte	0x04, 0x17
        /*000a*/ 	.short	(.L_13 - .L_12)
.L_12:
        /*000c*/ 	.word	0x00000000
        /*0010*/ 	.short	0x0001
        /*0012*/ 	.short	0x0008
        /*0014*/ 	.byte	0x00, 0xf0, 0x11, 0x00


	//----- nvinfo : EIATTR_KPARAM_INFO
	.align		4
.L_13:
        /*0018*/ 	.byte	0x04, 0x17
        /*001a*/ 	.short	(.L_15 - .L_14)
.L_14:
        /*001c*/ 	.word	0x00000000
        /*0020*/ 	.short	0x0000
        /*0022*/ 	.short	0x0000
        /*0024*/ 	.byte	0x00, 0xf4, 0x21, 0x00


	//----- nvinfo : EIATTR_SPARSE_MMA_MASK
	.align		4
.L_15:
        /*0028*/ 	.byte	0x03, 0x50
        /*002a*/ 	.short	0x0000


	//----- nvinfo : EIATTR_MAXREG_COUNT
	.align		4
        /*002c*/ 	.byte	0x03, 0x1b
        /*002e*/ 	.short	0x00ff


	//----- nvinfo : EIATTR_COOP_GROUP_MASK_REGIDS
	.align		4
        /*0030*/ 	.byte	0x04, 0x29
        /*0032*/ 	.short	(.L_17 - .L_16)


	//   ....[0]....
.L_16:
        /*0034*/ 	.word	0xffffffff


	//   ....[1]....
        /*0038*/ 	.word	0xffffffff


	//   ....[2]....
        /*003c*/ 	.word	0xffffffff


	//   ....[3]....
        /*0040*/ 	.word	0xffffffff


	//   ....[4]....
        /*0044*/ 	.word	0xffffffff


	//   ....[5]....
        /*0048*/ 	.word	0xffffffff


	//----- nvinfo : EIATTR_COOP_GROUP_INSTR_OFFSETS
	.align		4
.L_17:
        /*004c*/ 	.byte	0x04, 0x28
        /*004e*/ 	.short	(.L_19 - .L_18)


	//   ....[0]....
.L_18:
        /*0050*/ 	.word	0x000000d0


	//   ....[1]....
        /*0054*/ 	.word	0x00000110


	//   ....[2]....
        /*0058*/ 	.word	0x00000140


	//   ....[3]....
        /*005c*/ 	.word	0x00000170


	//   ....[4]....
        /*0060*/ 	.word	0x00000190


	//   ....[5]....
        /*0064*/ 	.word	0x00000200


	//----- nvinfo : EIATTR_EXIT_INSTR_OFFSETS
	.align		4
.L_19:
        /*0068*/ 	.byte	0x04, 0x1c
        /*006a*/ 	.short	(.L_21 - .L_20)


	//   ....[0]....
.L_20:
        /*006c*/ 	.word	0x00000320


	//----- nvinfo : EIATTR_REQNTID
	.align		4
.L_21:
        /*0070*/ 	.byte	0x04, 0x10
        /*0072*/ 	.short	(.L_23 - .L_22)
.L_22:
        /*0074*/ 	.word	0x00000040
        /*0078*/ 	.word	0x00000001
        /*007c*/ 	.word	0x00000001


	//----- nvinfo : EIATTR_CBANK_PARAM_SIZE
	.align		4
.L_23:
        /*0080*/ 	.byte	0x03, 0x19
        /*0082*/ 	.short	0x000c


	//----- nvinfo : EIATTR_PARAM_CBANK
	.align		4
        /*0084*/ 	.byte	0x04, 0x0a
        /*0086*/ 	.short	(.L_25 - .L_24)
	.align		4
.L_24:
        /*0088*/ 	.word	index@(.nv.constant0.triton_per_fused_div_linalg_vector_norm_0)
        /*008c*/ 	.short	0x0210
        /*008e*/ 	.short	0x000c


	//----- nvinfo : EIATTR_SW_WAR
	.align		4
.L_25:
        /*0090*/ 	.byte	0x04, 0x36
        /*0092*/ 	.short	(.L_27 - .L_26)
.L_26:
        /*0094*/ 	.word	0x00000008
.L_27:


//--------------------- .nv.callgraph             --------------------------
	.section	.nv.callgraph,"",@"SHT_CUDA_CALLGRAPH"
	.align	4
	.sectionentsize	8
	.align		4
        /*0000*/ 	.word	0x00000000
	.align		4
        /*0004*/ 	.word	0xffffffff
	.align		4
        /*0008*/ 	.word	0x00000000
	.align		4
        /*000c*/ 	.word	0xfffffffe
	.align		4
        /*0010*/ 	.word	0x00000000
	.align		4
        /*0014*/ 	.word	0xfffffffd
	.align		4
        /*0018*/ 	.word	0x00000000
	.align		4
        /*001c*/ 	.word	0xfffffffc


//--------------------- .nv.constant4             --------------------------
	.section	.nv.constant4,"a",@progbits
	.align	8
	.align		8
.nv.constant4:
        /*0000*/ 	.dword	_$_str
	.align		8
        /*0008*/ 	.dword	_$_str_$_2


//--------------------- .text.triton_per_fused_div_linalg_vector_norm_0 --------------------------
	.section	.text.triton_per_fused_div_linalg_vector_norm_0,"ax",@progbits
	.sectionflags	@"SHF_BARRIERS=1"
	.align	128
        .global         triton_per_fused_div_linalg_vector_norm_0
        .type           triton_per_fused_div_linalg_vector_norm_0,@function
        .size           triton_per_fused_div_linalg_vector_norm_0,(.L_x_1 - triton_per_fused_div_linalg_vector_norm_0)
        .other          triton_per_fused_div_linalg_vector_norm_0,@"STO_CUDA_ENTRY STV_DEFAULT"
triton_per_fused_div_linalg_vector_norm_0:
.text.triton_per_fused_div_linalg_vector_norm_0:
[----:B------:R-:W-:Y:S01]  /*0000*/  LDC R1, c[0x0][0x28] ;  /* 0x00000a00ff017b82 */ /* 0x000fe20000000800 */
[----:B------:R-:W1:Y:S07]  /*0010*/  S2R R11, SR_TID.X ;  /* 0x00000000000b7919 */ /* 0x000e6e0000002100 */
[----:B------:R-:W2:Y:S01]  /*0020*/  LDC.64 R2, c[0x0][0x210] ;  /* 0x00008400ff027b82 */ /* 0x000ea20000000a00 */
[----:B------:R-:W-:Y:S01]  /*0030*/  ULDC.64 UR6, c[0x0][0x208] ;  /* 0x0000820000067ab9 */ /* 0x000fe20000000a00 */
[----:B-1----:R-:W-:-:S05]  /*0040*/  LOP3.LUT R5, R11, 0x3f, RZ, 0xc0, !PT ;  /* 0x0000003f0b057812 */ /* 0x002fca00078ec0ff */
[----:B--2---:R-:W-:-:S05]  /*0050*/  IMAD.WIDE.U32 R2, R5, 0x4, R2 ;  /* 0x0000000405027825 */ /* 0x004fca00078e0002 */
[----:B------:R-:W2:Y:S01]  /*0060*/  LDG.E R0, desc[UR6][R2.64] ;  /* 0x0000000602007981 */ /* 0x000ea2000c1e1900 */
[----:B------:R-:W1:Y:S01]  /*0070*/  S2UR UR5, SR_CgaCtaId ;  /* 0x00000000000579c3 */ /* 0x000e620000008800 */
[C---:B------:R-:W-:Y:S01]  /*0080*/  LOP3.LUT P0, RZ, R11.reuse, 0x1f, RZ, 0xc0, !PT ;  /* 0x0000001f0bff7812 */ /* 0x040fe2000780c0ff */
[----:B------:R-:W-:Y:S01]  /*0090*/  UMOV UR4, 0x400 ;  /* 0x0000040000047882 */ /* 0x000fe20000000000 */
[----:B------:R-:W-:Y:S01]  /*00a0*/  ISETP.GE.AND P1, PT, R11, 0x2, PT ;  /* 0x000000020b00780c */ /* 0x000fe20003f26270 */
[----:B-1----:R-:W-:Y:S01]  /*00b0*/  UPRMT UR4, UR5, 0x654, UR4 ;  /* 0x0000065405047896 */ /* 0x002fe20008000004 */
[----:B--2---:R-:W-:-:S05]  /*00c0*/  FMUL R4, R0, R0 ;  /* 0x0000000000047220 */ /* 0x004fca0000400000 */
[----:B------:R1:W2:Y:S02]  /*00d0*/  SHFL.BFLY PT, R5, R4, 0x10, 0x1f ;  /* 0x0e001f0004057f89 */ /* 0x0002a400000e0000 */
[----:B-1----:R-:W-:-:S04]  /*00e0*/  SHF.R.U32.HI R4, RZ, 0x3, R11 ;  /* 0x00000003ff047819 */ /* 0x002fc8000001160b */
[----:B------:R-:W-:Y:S01]  /*00f0*/  LOP3.LUT R4, R4, 0x4, RZ, 0xc0, !PT ;  /* 0x0000000404047812 */ /* 0x000fe200078ec0ff */
[----:B--2---:R-:W-:-:S05]  /*0100*/  FFMA R5, R0, R0, R5 ;  /* 0x0000000000057223 */ /* 0x004fca0000000005 */
[----:B------:R-:W1:Y:S02]  /*0110*/  SHFL.BFLY PT, R6, R5, 0x8, 0x1f ;  /* 0x0d001f0005067f89 */ /* 0x000e6400000e0000 */
[----:B-1----:R-:W-:Y:S01]  /*0120*/  FADD R6, R5, R6 ;  /* 0x0000000605067221 */ /* 0x002fe20000000000 */
[----:B------:R-:W-:-:S04]  /*0130*/  LEA R5, R11, UR4, 0x2 ;  /* 0x000000040b057c11 */ /* 0x000fc8000f8e10ff */
[----:B------:R-:W1:Y:S02]  /*0140*/  SHFL.BFLY PT, R7, R6, 0x4, 0x1f ;  /* 0x0c801f0006077f89 */ /* 0x000e6400000e0000 */
[----:B-1----:R-:W-:Y:S01]  /*0150*/  FADD R7, R6, R7 ;  /* 0x0000000706077221 */ /* 0x002fe20000000000 */
[----:B------:R-:W-:-:S04]  /*0160*/  LOP3.LUT R6, R11, 0x1, RZ, 0xc0, !PT ;  /* 0x000000010b067812 */ /* 0x000fc800078ec0ff */
[----:B------:R-:W1:Y:S02]  /*0170*/  SHFL.BFLY PT, R8, R7, 0x2, 0x1f ;  /* 0x0c401f0007087f89 */ /* 0x000e6400000e0000 */
[----:B-1----:R-:W-:-:S05]  /*0180*/  FADD R8, R7, R8 ;  /* 0x0000000807087221 */ /* 0x002fca0000000000 */
[----:B------:R-:W1:Y:S02]  /*0190*/  SHFL.BFLY PT, R9, R8, 0x1, 0x1f ;  /* 0x0c201f0008097f89 */ /* 0x000e6400000e0000 */
[----:B-1----:R-:W-:-:S05]  /*01a0*/  FADD R9, R8, R9 ;  /* 0x0000000908097221 */ /* 0x002fca0000000000 */
[----:B------:R-:W-:Y:S01]  /*01b0*/  @!P0 STS [R4+UR4], R9 ;  /* 0x0000000904008988 */ /* 0x000fe20008000804 */
[----:B------:R-:W-:Y:S01]  /*01c0*/  BAR.SYNC.DEFER_BLOCKING 0x0 ;  /* 0x0000000000007b1d */ /* 0x000fe20000010000 */
[----:B------:R-:W-:-:S04]  /*01d0*/  ISETP.NE.U32.AND P0, PT, R6, 0x1, PT ;  /* 0x000000010600780c */ /* 0x000fc80003f05070 */
[----:B------:R-:W-:Y:S01]  /*01e0*/  ISETP.LT.AND P0, PT, R11, 0x2, P0 ;  /* 0x000000020b00780c */ /* 0x000fe20000701270 */
[----:B------:R-:W1:Y:S04]  /*01f0*/  @!P1 LDS R10, [R5] ;  /* 0x00000000050a9984 */ /* 0x000e680000000800 */
[----:B-1----:R-:W1:Y:S02]  /*0200*/  SHFL.BFLY PT, R7, R10, 0x1, 0x1f ;  /* 0x0c201f000a077f89 */ /* 0x002e6400000e0000 */
[----:B-1----:R-:W-:-:S06]  /*0210*/  FADD R6, R10, R7 ;  /* 0x000000070a067221 */ /* 0x002fcc0000000000 */
[----:B------:R-:W-:Y:S01]  /*0220*/  @P0 STS [R5], R6 ;  /* 0x0000000605000388 */ /* 0x000fe20000000800 */
[----:B------:R-:W-:Y:S06]  /*0230*/  BAR.SYNC.DEFER_BLOCKING 0x0 ;  /* 0x0000000000007b1d */ /* 0x000fec0000010000 */
[----:B------:R-:W1:Y:S02]  /*0240*/  LDS R7, [UR4] ;  /* 0x00000004ff077984 */ /* 0x000e640008000800 */
[----:B-1----:R-:W1:Y:S02]  /*0250*/  MUFU.SQRT R4, R7 ;  /* 0x0000000700047308 */ /* 0x002e640000002000 */
[----:B-1----:R-:W-:-:S02]  /*0260*/  FSETP.GT.AND P0, PT, R4, 9.9999999600419720025e-13, PT ;  /* 0x2b8cbccc0400780b */ /* 0x002fc40003f04000 */
[----:B------:R-:W-:-:S11]  /*0270*/  FSETP.NAN.AND P1, PT, R4, R4, PT ;  /* 0x000000040400720b */ /* 0x000fd60003f28000 */
[----:B------:R-:W-:-:S04]  /*0280*/  @!P0 FSEL R4, R4, 9.9999999600419720025e-13, P1 ;  /* 0x2b8cbccc04048808 */ /* 0x000fc80000800000 */
[C---:B------:R-:W-:Y:S02]  /*0290*/  FSETP.GT.AND P0, PT, R4.reuse, 8.50705917302346158658e+37, PT ;  /* 0x7e8000000400780b */ /* 0x040fe40003f04000 */
[----:B------:R-:W-:-:S11]  /*02a0*/  FSETP.GEU.AND P1, PT, R4, 1.175494350822287508e-38, PT ;  /* 0x008000000400780b */ /* 0x000fd60003f2e000 */
[----:B------:R-:W-:Y:S01]  /*02b0*/  @P0 FMUL R4, R4, 0.25 ;  /* 0x3e80000004040820 */ /* 0x000fe20000400000 */
[----:B------:R-:W-:-:S03]  /*02c0*/  @P0 FMUL R0, R0, 0.25 ;  /* 0x3e80000000000820 */ /* 0x000fc60000400000 */
[----:B------:R-:W-:Y:S01]  /*02d0*/  @!P1 FMUL R4, R4, 16777216 ;  /* 0x4b80000004049820 */ /* 0x000fe20000400000 */
[----:B------:R-:W-:-:S03]  /*02e0*/  @!P1 FMUL R0, R0, 16777216 ;  /* 0x4b80000000009820 */ /* 0x000fc60000400000 */
[----:B------:R-:W1:Y:S02]  /*02f0*/  MUFU.RCP R5, R4 ;  /* 0x0000000400057308 */ /* 0x000e640000001000 */
[----:B-1----:R-:W-:-:S05]  /*0300*/  FMUL R5, R5, R0 ;  /* 0x0000000005057220 */ /* 0x002fca0000400000 */
[----:B------:R-:W-:Y:S01]  /*0310*/  STG.E desc[UR6][R2.64], R5 ;  /* 0x0000000502007986 */ /* 0x000fe2000c101906 */
[----:B------:R-:W-:Y:S05]  /*0320*/  EXIT ;  /* 0x000000000000794d */ /* 0x000fea0003800000 */
.L_x_0:
[----:B------:R-:W-:-:S00]  /*0330*/  BRA `(.L_x_0) ;  /* 0xfffffffc00fc7947 */ /* 0x000fc0000383ffff */
[----:B------:R-:W-:-:S00]  /*0340*/  NOP ;  /* 0x0000000000007918 */ /* 0x000fc00000000000 */
        /* <DEDUP_REMOVED lines=11> */
.L_x_1:


//--------------------- .nv.global.init           --------------------------
	.section	.nv.global.init,"aw",@progbits
.nv.global.init:
	.type		_$_str,@object
	.size		_$_str,(_$_str_$_2 - _$_str)
_$_str:
        /*0000*/ 	.byte	0x5f, 0x5f, 0x43, 0x55, 0x44, 0x41, 0x5f, 0x46, 0x54, 0x5a, 0x00
	.type		_$_str_$_2,@object
	.size		_$_str_$_2,(.L_1 - _$_str_$_2)
_$_str_$_2:
        /*000b*/ 	.byte	0x5f, 0x5f, 0x43, 0x55, 0x44, 0x41, 0x5f, 0x50, 0x52, 0x45, 0x43, 0x5f, 0x53, 0x51, 0x52, 0x54
        /*001b*/ 	.byte	0x00
.L_1:


//--------------------- .nv.shared.triton_per_fused_div_linalg_vector_norm_0 --------------------------
	.section	.nv.shared.triton_per_fused_div_linalg_vector_norm_0,"aw",@nobits
	.sectionflags	@""
	.align	16
	.zero		1024


//--------------------- .nv.constant0.triton_per_fused_div_linalg_vector_norm_0 --------------------------
	.section	.nv.constant0.triton_per_fused_div_linalg_vector_norm_0,"a",@progbits
	.sectionflags	@""
	.align	4
.nv.constant0.triton_per_fused_div_linalg_vector_norm_0:
	.zero		540
